//
// Generated by NVIDIA NVVM Compiler
//
// Compiler Build ID: CL-36424714
// Cuda compilation tools, release 13.0, V13.0.88
// Based on NVVM 20.0.0
//

.version 9.0
.target sm_100
.address_size 64

	// .globl	_Z9gpukernelv
.extern .func  (.param .b32 func_retval0) vprintf
(
	.param .b64 vprintf_param_0,
	.param .b64 vprintf_param_1
)
;
.global .align 1 .b8 $str[7] = {37, 100, 32, 37, 100, 10};

.visible .entry _Z9gpukernelv()
{
	.local .align 8 .b8 	__local_depot0[8];
	.reg .b64 	%SP;
	.reg .b64 	%SPL;
	.reg .b32 	%r<5>;
	.reg .b64 	%rd<5>;

	mov.u64 	%SPL, __local_depot0;
	cvta.local.u64 	%SP, %SPL;
	add.u64 	%rd1, %SP, 0;
	add.u64 	%rd2, %SPL, 0;
	mov.u32 	%r1, %ctaid.x;
	mov.u32 	%r2, %tid.x;
	st.local.v2.u32 	[%rd2], {%r1, %r2};
	mov.u64 	%rd3, $str;
	cvta.global.u64 	%rd4, %rd3;
	{ // callseq 0, 0
	.param .b64 param0;
	st.param.b64 	[param0], %rd4;
	.param .b64 param1;
	st.param.b64 	[param1], %rd1;
	.param .b32 retval0;
	call.uni (retval0), 
	vprintf, 
	(
	param0, 
	param1
	);
	ld.param.b32 	%r3, [retval0];
	} // callseq 0
	ret;

}


// ===== COMPILED SASS (sm_100) =====

	.target	sm_100

	.elftype	@"ET_EXEC"


//--------------------- .note.nv.tkinfo           --------------------------
	.section	.note.nv.tkinfo,"",@"SHT_NOTE"
	.sectionflags	@"SHF_NOTE_NV_TKINFO"
	.tkinfo
        /*0018*/ 	.word	0x00000002
        /*0030*/ 	.string	""
        /*0030*/ 	.string	"ptxas"
        /*0030*/ 	.string	"Cuda compilation tools, release 13.0, V13.0.88"
        /*0030*/ 	.string	"Build cuda_13.0.r13.0/compiler.36424714_0"
        /*0030*/ 	.string	"-arch sm_100 -m 64 "



//--------------------- .note.nv.cuinfo           --------------------------
	.section	.note.nv.cuinfo,"",@"SHT_NOTE"
	.sectionflags	@"SHF_NOTE_NV_CUINFO"
        /*0018*/ 	.short	0x0002
        /*001a*/ 	.short	0x0064
        /*001c*/ 	.short	0x0082
	.zero		2


//--------------------- .nv.info                  --------------------------
	.section	.nv.info,"",@"SHT_CUDA_INFO"
	.align	4


	//----- nvinfo : EIATTR_REGCOUNT
	.align		4
        /*0000*/ 	.byte	0x04, 0x2f
        /*0002*/ 	.short	(.L_2 - .L_1)
	.align		4
.L_1:
        /*0004*/ 	.word	index@(_Z9gpukernelv)
        /*0008*/ 	.word	0x00000018


	//----- nvinfo : EIATTR_FRAME_SIZE
	.align		4
.L_2:
        /*000c*/ 	.byte	0x04, 0x11
        /*000e*/ 	.short	(.L_4 - .L_3)
	.align		4
.L_3:
        /*0010*/ 	.word	index@(_Z9gpukernelv)
        /*0014*/ 	.word	0x00000008


	//----- nvinfo : EIATTR_MIN_STACK_SIZE
	.align		4
.L_4:
        /*0018*/ 	.byte	0x04, 0x12
        /*001a*/ 	.short	(.L_6 - .L_5)
	.align		4
.L_5:
        /*001c*/ 	.word	index@(_Z9gpukernelv)
        /*0020*/ 	.word	0x00000008
.L_6:


//--------------------- .nv.compat                --------------------------
	.section	.nv.compat,"",@"SHT_CUDA_COMPAT_INFO"
	.align	4
        /*0000*/ 	.byte	0x02, 0x09, 0x00, 0x00, 0x02, 0x02, 0x01, 0x00, 0x02, 0x05, 0x05, 0x00, 0x03, 0x07, 0x01, 0x01
        /*0010*/ 	.byte	0x02, 0x03, 0x00, 0x00, 0x02, 0x06, 0x01, 0x00, 0x04, 0x0b, 0x08, 0x00, 0x09, 0x00, 0x00, 0x00
        /*0020*/ 	.byte	0x00, 0x00, 0x00, 0x00


//--------------------- .nv.info._Z9gpukernelv    --------------------------
	.section	.nv.info._Z9gpukernelv,"",@"SHT_CUDA_INFO"
	.sectionflags	@""
	.align	4


	//----- nvinfo : EIATTR_CUDA_API_VERSION
	.align		4
        /*0000*/ 	.byte	0x04, 0x37
        /*0002*/ 	.short	(.L_8 - .L_7)
.L_7:
        /*0004*/ 	.word	0x00000082


	//----- nvinfo : EIATTR_SPARSE_MMA_MASK
	.align		4
.L_8:
        /*0008*/ 	.byte	0x03, 0x50
        /*000a*/ 	.short	0x0000


	//----- nvinfo : EIATTR_MAXREG_COUNT
	.align		4
        /*000c*/ 	.byte	0x03, 0x1b
        /*000e*/ 	.short	0x00ff


	//----- nvinfo : EIATTR_EXTERNS
	.align		4
        /*0010*/ 	.byte	0x04, 0x0f
        /*0012*/ 	.short	(.L_10 - .L_9)


	//   ....[0]....
	.align		4
.L_9:
        /*0014*/ 	.word	index@(vprintf)


	//----- nvinfo : EIATTR_MERCURY_ISA_VERSION
	.align		4
.L_10:
        /*0018*/ 	.byte	0x03, 0x5f
        /*001a*/ 	.short	0x0101


	//----- nvinfo : EIATTR_VRC_CTA_INIT_COUNT
	.align		4
        /*001c*/ 	.byte	0x02, 0x4a
	.zero		1
	.zero		1


	//----- nvinfo : EIATTR_SYSCALL_OFFSETS
	.align		4
        /*0020*/ 	.byte	0x04, 0x46
        /*0022*/ 	.short	(.L_12 - .L_11)


	//   ....[0]....
.L_11:
        /*0024*/ 	.word	0x000000f0


	//----- nvinfo : EIATTR_EXIT_INSTR_OFFSETS
	.align		4
.L_12:
        /*0028*/ 	.byte	0x04, 0x1c
        /*002a*/ 	.short	(.L_14 - .L_13)


	//   ....[0]....
.L_13:
        /*002c*/ 	.word	0x00000100


	//----- nvinfo : EIATTR_SW_WAR
	.align		4
.L_14:
        /*0030*/ 	.byte	0x04, 0x36
        /*0032*/ 	.short	(.L_16 - .L_15)
.L_15:
        /*0034*/ 	.word	0x00000008
.L_16:


//--------------------- .nv.callgraph             --------------------------
	.section	.nv.callgraph,"",@"SHT_CUDA_CALLGRAPH"
	.align	4
	.sectionentsize	8
	.align		4
        /*0000*/ 	.word	0x00000000
	.align		4
        /*0004*/ 	.word	0xffffffff
	.align		4
        /*0008*/ 	.word	index@(_Z9gpukernelv)
	.align		4
        /*000c*/ 	.word	index@(vprintf)
	.align		4
        /*0010*/ 	.word	0x00000000
	.align		4
        /*0014*/ 	.word	0xfffffffe
	.align		4
        /*0018*/ 	.word	0x00000000
	.align		4
        /*001c*/ 	.word	0xfffffffd
	.align		4
        /*0020*/ 	.word	0x00000000
	.align		4
        /*0024*/ 	.word	0xfffffffc


//--------------------- .nv.constant4             --------------------------
	.section	.nv.constant4,"a",@progbits
	.align	8
	.align		8
.nv.constant4:
        /*0000*/ 	.dword	vprintf
	.align		8
        /*0008*/ 	.dword	$str


//--------------------- .text._Z9gpukernelv       --------------------------
	.section	.text._Z9gpukernelv,"ax",@progbits
	.align	128
        .global         _Z9gpukernelv
        .type           _Z9gpukernelv,@function
        .size           _Z9gpukernelv,(.L_x_2 - _Z9gpukernelv)
        .other          _Z9gpukernelv,@"STO_CUDA_ENTRY STV_DEFAULT"
_Z9gpukernelv:
.text._Z9gpukernelv:
[----:B------:R-:W0:Y:S01]  /*0000*/  LDC R1, c[0x0][0x37c] ;  /* 0x0000df00ff017b82 */ /* 0x000e220000000800 */
[----:B------:R-:W1:Y:S01]  /*0010*/  S2R R8, SR_CTAID.X ;  /* 0x0000000000087919 */ /* 0x000e620000002500 */
[----:B0-----:R-:W-:Y:S01]  /*0020*/  VIADD R1, R1, 0xfffffff8 ;  /* 0xfffffff801017836 */ /* 0x001fe20000000000 */
[----:B------:R-:W-:Y:S01]  /*0030*/  MOV R0, 0x0 ;  /* 0x0000000000007802 */ /* 0x000fe20000000f00 */
[----:B------:R-:W0:Y:S01]  /*0040*/  LDCU UR4, c[0x0][0x2f8] ;  /* 0x00005f00ff0477ac */ /* 0x000e220008000800 */
[----:B------:R-:W1:Y:S03]  /*0050*/  S2R R9, SR_TID.X ;  /* 0x0000000000097919 */ /* 0x000e660000002100 */
[----:B------:R2:W3:Y:S01]  /*0060*/  LDC.64 R2, c[0x4][R0] ;  /* 0x0100000000027b82 */ /* 0x0004e20000000a00 */
[----:B------:R-:W4:Y:S01]  /*0070*/  LDCU.64 UR6, c[0x4][0x8] ;  /* 0x01000100ff0677ac */ /* 0x000f220008000a00 */
[----:B------:R-:W5:Y:S01]  /*0080*/  LDCU UR5, c[0x0][0x2fc] ;  /* 0x00005f80ff0577ac */ /* 0x000f620008000800 */
[----:B0-----:R-:W-:Y:S01]  /*0090*/  IADD3 R6, P0, PT, R1, UR4, RZ ;  /* 0x0000000401067c10 */ /* 0x001fe2000ff1e0ff */
[----:B----4-:R-:W-:Y:S01]  /*00a0*/  IMAD.U32 R4, RZ, RZ, UR6 ;  /* 0x00000006ff047e24 */ /* 0x010fe2000f8e00ff */
[----:B------:R-:W-:-:S03]  /*00b0*/  MOV R5, UR7 ;  /* 0x0000000700057c02 */ /* 0x000fc60008000f00 */
[----:B-----5:R-:W-:Y:S01]  /*00c0*/  IMAD.X R7, RZ, RZ, UR5, P0 ;  /* 0x00000005ff077e24 */ /* 0x020fe200080e06ff */
[----:B-1----:R2:W-:Y:S07]  /*00d0*/  STL.64 [R1], R8 ;  /* 0x0000000801007387 */ /* 0x0025ee0000100a00 */
[----:B------:R-:W-:-:S07]  /*00e0*/  LEPC R20, `(.L_x_0) ;  /* 0x000000001014794e */ /* 0x000fce0000000000 */
[----:B--23--:R-:W-:Y:S05]  /*00f0*/  CALL.ABS.NOINC R2 ;  /* 0x0000000002007343 */ /* 0x00cfea0003c00000 */
.L_x_0:
[----:B------:R-:W-:Y:S05]  /*0100*/  EXIT ;  /* 0x000000000000794d */ /* 0x000fea0003800000 */
.L_x_1:
[----:B------:R-:W-:-:S00]  /*0110*/  BRA `(.L_x_1) ;  /* 0xfffffffc00fc7947 */ /* 0x000fc0000383ffff */
[----:B------:R-:W-:-:S00]  /*0120*/  NOP ;  /* 0x0000000000007918 */ /* 0x000fc00000000000 */
        /* <DEDUP_REMOVED lines=13> */
.L_x_2:


//--------------------- .nv.global.init           --------------------------
	.section	.nv.global.init,"aw",@progbits
.nv.global.init:
	.type		$str,@object
	.size		$str,(.L_0 - $str)
$str:
        /*0000*/ 	.byte	0x25, 0x64, 0x20, 0x25, 0x64, 0x0a, 0x00
.L_0:


//--------------------- .nv.shared.reserved.0     --------------------------
	.section	.nv.shared.reserved.0,"aw",@nobits
	.weak		__nv_reservedSMEM_offset_0_alias
	.size		__nv_reservedSMEM_offset_0_alias, 0, 64
	.other		__nv_reservedSMEM_offset_0_alias,@"STO_CUDA_RESERVED_SHARED STV_DEFAULT"
__nv_reservedSMEM_offset_0_alias:
	.zero		0
	.zero		64


//--------------------- .nv.constant0._Z9gpukernelv --------------------------
	.section	.nv.constant0._Z9gpukernelv,"a",@progbits
	.sectionflags	@""
	.align	4
.nv.constant0._Z9gpukernelv:
	.zero		896


//--------------------- SYMBOLS --------------------------

	.type		.nv.reservedSmem.offset0,@object
	.size		.nv.reservedSmem.offset0,0x4
	.type		vprintf,@function
